//
// Generated by NVIDIA NVVM Compiler
//
// Compiler Build ID: CL-36424714
// Cuda compilation tools, release 13.0, V13.0.88
// Based on NVVM 20.0.0
//

.version 9.0
.target sm_100
.address_size 64

	// .globl	_Z10diagKernelPsyii

.visible .entry _Z10diagKernelPsyii(
	.param .u64 .ptr .align 1 _Z10diagKernelPsyii_param_0,
	.param .u64 _Z10diagKernelPsyii_param_1,
	.param .u32 _Z10diagKernelPsyii_param_2,
	.param .u32 _Z10diagKernelPsyii_param_3
)
{
	.reg .b16 	%rs<2>;
	.reg .b32 	%r<17>;
	.reg .b32 	%f<7>;
	.reg .b64 	%rd<6>;
	.reg .b64 	%fd<3>;

	ld.param.u64 	%rd1, [_Z10diagKernelPsyii_param_0];
	ld.param.u64 	%rd2, [_Z10diagKernelPsyii_param_1];
	ld.param.u32 	%r1, [_Z10diagKernelPsyii_param_2];
	ld.param.u32 	%r2, [_Z10diagKernelPsyii_param_3];
	cvta.to.global.u64 	%rd3, %rd1;
	mov.u32 	%r3, %ctaid.x;
	mov.u32 	%r4, %ntid.x;
	mov.u32 	%r5, %tid.x;
	mad.lo.s32 	%r6, %r3, %r4, %r5;
	mov.u32 	%r7, %ctaid.y;
	mov.u32 	%r8, %ntid.y;
	mov.u32 	%r9, %tid.y;
	mad.lo.s32 	%r10, %r7, %r8, %r9;
	cvt.rn.f32.s32 	%f1, %r6;
	cvt.rn.f32.s32 	%f2, %r1;
	div.rn.f32 	%f3, %f1, %f2;
	cvt.rn.f32.u32 	%f4, %r10;
	cvt.rn.f32.s32 	%f5, %r2;
	div.rn.f32 	%f6, %f4, %f5;
	tex.2d.v4.s32.f32 	{%r11, %r12, %r13, %r14}, [%rd2, {%f3, %f6}];
	cvt.u16.u32 	%rs1, %r11;
	cvt.rn.f64.s16 	%fd1, %rs1;
	mul.f64 	%fd2, %fd1, 0d3FE0000000000000;
	cvt.rzi.s32.f64 	%r15, %fd2;
	mad.lo.s32 	%r16, %r1, %r10, %r6;
	mul.wide.s32 	%rd4, %r16, 2;
	add.s64 	%rd5, %rd3, %rd4;
	st.global.u16 	[%rd5], %r15;
	ret;

}
	// .globl	_Z10diagKernelPtyii
.visible .entry _Z10diagKernelPtyii(
	.param .u64 .ptr .align 1 _Z10diagKernelPtyii_param_0,
	.param .u64 _Z10diagKernelPtyii_param_1,
	.param .u32 _Z10diagKernelPtyii_param_2,
	.param .u32 _Z10diagKernelPtyii_param_3
)
{
	.reg .b16 	%rs<2>;
	.reg .b32 	%r<17>;
	.reg .b32 	%f<7>;
	.reg .b64 	%rd<6>;
	.reg .b64 	%fd<3>;

	ld.param.u64 	%rd1, [_Z10diagKernelPtyii_param_0];
	ld.param.u64 	%rd2, [_Z10diagKernelPtyii_param_1];
	ld.param.u32 	%r1, [_Z10diagKernelPtyii_param_2];
	ld.param.u32 	%r2, [_Z10diagKernelPtyii_param_3];
	cvta.to.global.u64 	%rd3, %rd1;
	mov.u32 	%r3, %ctaid.x;
	mov.u32 	%r4, %ntid.x;
	mov.u32 	%r5, %tid.x;
	mad.lo.s32 	%r6, %r3, %r4, %r5;
	mov.u32 	%r7, %ctaid.y;
	mov.u32 	%r8, %ntid.y;
	mov.u32 	%r9, %tid.y;
	mad.lo.s32 	%r10, %r7, %r8, %r9;
	cvt.rn.f32.s32 	%f1, %r6;
	cvt.rn.f32.s32 	%f2, %r1;
	div.rn.f32 	%f3, %f1, %f2;
	cvt.rn.f32.u32 	%f4, %r10;
	cvt.rn.f32.s32 	%f5, %r2;
	div.rn.f32 	%f6, %f4, %f5;
	tex.2d.v4.u32.f32 	{%r11, %r12, %r13, %r14}, [%rd2, {%f3, %f6}];
	cvt.u16.u32 	%rs1, %r11;
	cvt.rn.f64.u16 	%fd1, %rs1;
	mul.f64 	%fd2, %fd1, 0d3FE0000000000000;
	cvt.rzi.s32.f64 	%r15, %fd2;
	mad.lo.s32 	%r16, %r1, %r10, %r6;
	mul.wide.s32 	%rd4, %r16, 2;
	add.s64 	%rd5, %rd3, %rd4;
	st.global.u16 	[%rd5], %r15;
	ret;

}


// ===== COMPILED SASS (sm_100) =====

	.target	sm_100

	.elftype	@"ET_EXEC"


//--------------------- .note.nv.tkinfo           --------------------------
	.section	.note.nv.tkinfo,"",@"SHT_NOTE"
	.sectionflags	@"SHF_NOTE_NV_TKINFO"
	.tkinfo
        /*0018*/ 	.word	0x00000002
        /*0030*/ 	.string	""
        /*0030*/ 	.string	"ptxas"
        /*0030*/ 	.string	"Cuda compilation tools, release 13.0, V13.0.88"
        /*0030*/ 	.string	"Build cuda_13.0.r13.0/compiler.36424714_0"
        /*0030*/ 	.string	"-arch sm_100 -m 64 "



//--------------------- .note.nv.cuinfo           --------------------------
	.section	.note.nv.cuinfo,"",@"SHT_NOTE"
	.sectionflags	@"SHF_NOTE_NV_CUINFO"
        /*0018*/ 	.short	0x0002
        /*001a*/ 	.short	0x0064
        /*001c*/ 	.short	0x0082
	.zero		2


//--------------------- .nv.info                  --------------------------
	.section	.nv.info,"",@"SHT_CUDA_INFO"
	.align	4


	//----- nvinfo : EIATTR_REGCOUNT
	.align		4
        /*0000*/ 	.byte	0x04, 0x2f
        /*0002*/ 	.short	(.L_1 - .L_0)
	.align		4
.L_0:
        /*0004*/ 	.word	index@(_Z10diagKernelPsyii)
        /*0008*/ 	.word	0x00000011


	//----- nvinfo : EIATTR_FRAME_SIZE
	.align		4
.L_1:
        /*000c*/ 	.byte	0x04, 0x11
        /*000e*/ 	.short	(.L_3 - .L_2)
	.align		4
.L_2:
        /*0010*/ 	.word	index@($__internal_1_$__cuda_sm3x_div_rn_noftz_f32_slowpath)
        /*0014*/ 	.word	0x00000000


	//----- nvinfo : EIATTR_FRAME_SIZE
	.align		4
.L_3:
        /*0018*/ 	.byte	0x04, 0x11
        /*001a*/ 	.short	(.L_5 - .L_4)
	.align		4
.L_4:
        /*001c*/ 	.word	index@(_Z10diagKernelPsyii)
        /*0020*/ 	.word	0x00000000


	//----- nvinfo : EIATTR_REGCOUNT
	.align		4
.L_5:
        /*0024*/ 	.byte	0x04, 0x2f
        /*0026*/ 	.short	(.L_7 - .L_6)
	.align		4
.L_6:
        /*0028*/ 	.word	index@(_Z10diagKernelPtyii)
        /*002c*/ 	.word	0x00000011


	//----- nvinfo : EIATTR_FRAME_SIZE
	.align		4
.L_7:
        /*0030*/ 	.byte	0x04, 0x11
        /*0032*/ 	.short	(.L_9 - .L_8)
	.align		4
.L_8:
        /*0034*/ 	.word	index@($__internal_0_$__cuda_sm3x_div_rn_noftz_f32_slowpath)
        /*0038*/ 	.word	0x00000000


	//----- nvinfo : EIATTR_FRAME_SIZE
	.align		4
.L_9:
        /*003c*/ 	.byte	0x04, 0x11
        /*003e*/ 	.short	(.L_11 - .L_10)
	.align		4
.L_10:
        /*0040*/ 	.word	index@(_Z10diagKernelPtyii)
        /*0044*/ 	.word	0x00000000


	//----- nvinfo : EIATTR_MIN_STACK_SIZE
	.align		4
.L_11:
        /*0048*/ 	.byte	0x04, 0x12
        /*004a*/ 	.short	(.L_13 - .L_12)
	.align		4
.L_12:
        /*004c*/ 	.word	index@(_Z10diagKernelPtyii)
        /*0050*/ 	.word	0x00000000


	//----- nvinfo : EIATTR_MIN_STACK_SIZE
	.align		4
.L_13:
        /*0054*/ 	.byte	0x04, 0x12
        /*0056*/ 	.short	(.L_15 - .L_14)
	.align		4
.L_14:
        /*0058*/ 	.word	index@(_Z10diagKernelPsyii)
        /*005c*/ 	.word	0x00000000
.L_15:


//--------------------- .nv.compat                --------------------------
	.section	.nv.compat,"",@"SHT_CUDA_COMPAT_INFO"
	.align	4
        /*0000*/ 	.byte	0x02, 0x09, 0x00, 0x00, 0x02, 0x02, 0x02, 0x00, 0x02, 0x05, 0x05, 0x00, 0x03, 0x07, 0x01, 0x01
        /*0010*/ 	.byte	0x02, 0x03, 0x00, 0x00, 0x02, 0x06, 0x01, 0x00, 0x04, 0x0b, 0x08, 0x00, 0x01, 0x00, 0x00, 0x00
        /*0020*/ 	.byte	0x00, 0x00, 0x00, 0x00


//--------------------- .nv.info._Z10diagKernelPtyii --------------------------
	.section	.nv.info._Z10diagKernelPtyii,"",@"SHT_CUDA_INFO"
	.sectionflags	@""
	.align	4


	//----- nvinfo : EIATTR_CUDA_API_VERSION
	.align		4
        /*0000*/ 	.byte	0x04, 0x37
        /*0002*/ 	.short	(.L_17 - .L_16)
.L_16:
        /*0004*/ 	.word	0x00000082


	//----- nvinfo : EIATTR_KPARAM_INFO
	.align		4
.L_17:
        /*0008*/ 	.byte	0x04, 0x17
        /*000a*/ 	.short	(.L_19 - .L_18)
.L_18:
        /*000c*/ 	.word	0x00000000
        /*0010*/ 	.short	0x0003
        /*0012*/ 	.short	0x0014
        /*0014*/ 	.byte	0x00, 0xf0, 0x11, 0x00


	//----- nvinfo : EIATTR_KPARAM_INFO
	.align		4
.L_19:
        /*0018*/ 	.byte	0x04, 0x17
        /*001a*/ 	.short	(.L_21 - .L_20)
.L_20:
        /*001c*/ 	.word	0x00000000
        /*0020*/ 	.short	0x0002
        /*0022*/ 	.short	0x0010
        /*0024*/ 	.byte	0x00, 0xf0, 0x11, 0x00


	//----- nvinfo : EIATTR_KPARAM_INFO
	.align		4
.L_21:
        /*0028*/ 	.byte	0x04, 0x17
        /*002a*/ 	.short	(.L_23 - .L_22)
.L_22:
        /*002c*/ 	.word	0x00000000
        /*0030*/ 	.short	0x0001
        /*0032*/ 	.short	0x0008
        /*0034*/ 	.byte	0x00, 0xf0, 0x21, 0x00


	//----- nvinfo : EIATTR_KPARAM_INFO
	.align		4
.L_23:
        /*0038*/ 	.byte	0x04, 0x17
        /*003a*/ 	.short	(.L_25 - .L_24)
.L_24:
        /*003c*/ 	.word	0x00000000
        /*0040*/ 	.short	0x0000
        /*0042*/ 	.short	0x0000
        /*0044*/ 	.byte	0x00, 0xf5, 0x21, 0x00


	//----- nvinfo : EIATTR_SPARSE_MMA_MASK
	.align		4
.L_25:
        /*0048*/ 	.byte	0x03, 0x50
        /*004a*/ 	.short	0x0000


	//----- nvinfo : EIATTR_MAXREG_COUNT
	.align		4
        /*004c*/ 	.byte	0x03, 0x1b
        /*004e*/ 	.short	0x00ff


	//----- nvinfo : EIATTR_MERCURY_ISA_VERSION
	.align		4
        /*0050*/ 	.byte	0x03, 0x5f
        /*0052*/ 	.short	0x0101


	//----- nvinfo : EIATTR_VRC_CTA_INIT_COUNT
	.align		4
        /*0054*/ 	.byte	0x02, 0x4a
	.zero		1
	.zero		1


	//----- nvinfo : EIATTR_EXIT_INSTR_OFFSETS
	.align		4
        /*0058*/ 	.byte	0x04, 0x1c
        /*005a*/ 	.short	(.L_27 - .L_26)


	//   ....[0]....
.L_26:
        /*005c*/ 	.word	0x00000370


	//----- nvinfo : EIATTR_CRS_STACK_SIZE
	.align		4
.L_27:
        /*0060*/ 	.byte	0x04, 0x1e
        /*0062*/ 	.short	(.L_29 - .L_28)
.L_28:
        /*0064*/ 	.word	0x00000000


	//----- nvinfo : EIATTR_CBANK_PARAM_SIZE
	.align		4
.L_29:
        /*0068*/ 	.byte	0x03, 0x19
        /*006a*/ 	.short	0x0018


	//----- nvinfo : EIATTR_PARAM_CBANK
	.align		4
        /*006c*/ 	.byte	0x04, 0x0a
        /*006e*/ 	.short	(.L_31 - .L_30)
	.align		4
.L_30:
        /*0070*/ 	.word	index@(.nv.constant0._Z10diagKernelPtyii)
        /*0074*/ 	.short	0x0380
        /*0076*/ 	.short	0x0018


	//----- nvinfo : EIATTR_SW_WAR
	.align		4
.L_31:
        /*0078*/ 	.byte	0x04, 0x36
        /*007a*/ 	.short	(.L_33 - .L_32)
.L_32:
        /*007c*/ 	.word	0x00000008
.L_33:


//--------------------- .nv.info._Z10diagKernelPsyii --------------------------
	.section	.nv.info._Z10diagKernelPsyii,"",@"SHT_CUDA_INFO"
	.sectionflags	@""
	.align	4


	//----- nvinfo : EIATTR_CUDA_API_VERSION
	.align		4
        /*0000*/ 	.byte	0x04, 0x37
        /*0002*/ 	.short	(.L_35 - .L_34)
.L_34:
        /*0004*/ 	.word	0x00000082


	//----- nvinfo : EIATTR_KPARAM_INFO
	.align		4
.L_35:
        /*0008*/ 	.byte	0x04, 0x17
        /*000a*/ 	.short	(.L_37 - .L_36)
.L_36:
        /*000c*/ 	.word	0x00000000
        /*0010*/ 	.short	0x0003
        /*0012*/ 	.short	0x0014
        /*0014*/ 	.byte	0x00, 0xf0, 0x11, 0x00


	//----- nvinfo : EIATTR_KPARAM_INFO
	.align		4
.L_37:
        /*0018*/ 	.byte	0x04, 0x17
        /*001a*/ 	.short	(.L_39 - .L_38)
.L_38:
        /*001c*/ 	.word	0x00000000
        /*0020*/ 	.short	0x0002
        /*0022*/ 	.short	0x0010
        /*0024*/ 	.byte	0x00, 0xf0, 0x11, 0x00


	//----- nvinfo : EIATTR_KPARAM_INFO
	.align		4
.L_39:
        /*0028*/ 	.byte	0x04, 0x17
        /*002a*/ 	.short	(.L_41 - .L_40)
.L_40:
        /*002c*/ 	.word	0x00000000
        /*0030*/ 	.short	0x0001
        /*0032*/ 	.short	0x0008
        /*0034*/ 	.byte	0x00, 0xf0, 0x21, 0x00


	//----- nvinfo : EIATTR_KPARAM_INFO
	.align		4
.L_41:
        /*0038*/ 	.byte	0x04, 0x17
        /*003a*/ 	.short	(.L_43 - .L_42)
.L_42:
        /*003c*/ 	.word	0x00000000
        /*0040*/ 	.short	0x0000
        /*0042*/ 	.short	0x0000
        /*0044*/ 	.byte	0x00, 0xf5, 0x21, 0x00


	//----- nvinfo : EIATTR_SPARSE_MMA_MASK
	.align		4
.L_43:
        /*0048*/ 	.byte	0x03, 0x50
        /*004a*/ 	.short	0x0000


	//----- nvinfo : EIATTR_MAXREG_COUNT
	.align		4
        /*004c*/ 	.byte	0x03, 0x1b
        /*004e*/ 	.short	0x00ff


	//----- nvinfo : EIATTR_MERCURY_ISA_VERSION
	.align		4
        /*0050*/ 	.byte	0x03, 0x5f
        /*0052*/ 	.short	0x0101


	//----- nvinfo : EIATTR_VRC_CTA_INIT_COUNT
	.align		4
        /*0054*/ 	.byte	0x02, 0x4a
	.zero		1
	.zero		1


	//----- nvinfo : EIATTR_EXIT_INSTR_OFFSETS
	.align		4
        /*0058*/ 	.byte	0x04, 0x1c
        /*005a*/ 	.short	(.L_45 - .L_44)


	//   ....[0]....
.L_44:
        /*005c*/ 	.word	0x00000370


	//----- nvinfo : EIATTR_CRS_STACK_SIZE
	.align		4
.L_45:
        /*0060*/ 	.byte	0x04, 0x1e
        /*0062*/ 	.short	(.L_47 - .L_46)
.L_46:
        /*0064*/ 	.word	0x00000000


	//----- nvinfo : EIATTR_CBANK_PARAM_SIZE
	.align		4
.L_47:
        /*0068*/ 	.byte	0x03, 0x19
        /*006a*/ 	.short	0x0018


	//----- nvinfo : EIATTR_PARAM_CBANK
	.align		4
        /*006c*/ 	.byte	0x04, 0x0a
        /*006e*/ 	.short	(.L_49 - .L_48)
	.align		4
.L_48:
        /*0070*/ 	.word	index@(.nv.constant0._Z10diagKernelPsyii)
        /*0074*/ 	.short	0x0380
        /*0076*/ 	.short	0x0018


	//----- nvinfo : EIATTR_SW_WAR
	.align		4
.L_49:
        /*0078*/ 	.byte	0x04, 0x36
        /*007a*/ 	.short	(.L_51 - .L_50)
.L_50:
        /*007c*/ 	.word	0x00000008
.L_51:


//--------------------- .nv.callgraph             --------------------------
	.section	.nv.callgraph,"",@"SHT_CUDA_CALLGRAPH"
	.align	4
	.sectionentsize	8
	.align		4
        /*0000*/ 	.word	0x00000000
	.align		4
        /*0004*/ 	.word	0xffffffff
	.align		4
        /*0008*/ 	.word	0x00000000
	.align		4
        /*000c*/ 	.word	0xfffffffe
	.align		4
        /*0010*/ 	.word	0x00000000
	.align		4
        /*0014*/ 	.word	0xfffffffd
	.align		4
        /*0018*/ 	.word	0x00000000
	.align		4
        /*001c*/ 	.word	0xfffffffc


//--------------------- .text._Z10diagKernelPtyii --------------------------
	.section	.text._Z10diagKernelPtyii,"ax",@progbits
	.align	128
        .global         _Z10diagKernelPtyii
        .type           _Z10diagKernelPtyii,@function
        .size           _Z10diagKernelPtyii,(.L_x_32 - _Z10diagKernelPtyii)
        .other          _Z10diagKernelPtyii,@"STO_CUDA_ENTRY STV_DEFAULT"
_Z10diagKernelPtyii:
.text._Z10diagKernelPtyii:
[----:B------:R-:W-:Y:S01]  /*0000*/  LDC R1, c[0x0][0x37c] ;  /* 0x0000df00ff017b82 */ /* 0x000fe20000000800 */
[----:B------:R-:W0:Y:S01]  /*0010*/  S2R R5, SR_TID.X ;  /* 0x0000000000057919 */ /* 0x000e220000002100 */
[----:B------:R-:W1:Y:S06]  /*0020*/  LDCU UR5, c[0x0][0x390] ;  /* 0x00007200ff0577ac */ /* 0x000e6c0008000800 */
[----:B------:R-:W0:Y:S01]  /*0030*/  S2UR UR4, SR_CTAID.X ;  /* 0x00000000000479c3 */ /* 0x000e220000002500 */
[----:B------:R-:W-:Y:S01]  /*0040*/  BSSY.RECONVERGENT B0, `(.L_x_0) ;  /* 0x0000014000007945 */ /* 0x000fe20003800200 */
[----:B------:R-:W2:Y:S06]  /*0050*/  S2R R9, SR_TID.Y ;  /* 0x0000000000097919 */ /* 0x000eac0000002200 */
[----:B------:R-:W0:Y:S08]  /*0060*/  LDC R4, c[0x0][0x360] ;  /* 0x0000d800ff047b82 */ /* 0x000e300000000800 */
[----:B------:R-:W2:Y:S01]  /*0070*/  LDC R8, c[0x0][0x364] ;  /* 0x0000d900ff087b82 */ /* 0x000ea20000000800 */
[----:B-1----:R-:W-:-:S04]  /*0080*/  I2FP.F32.S32 R3, UR5 ;  /* 0x0000000500037c45 */ /* 0x002fc80008201400 */
[----:B------:R-:W1:Y:S03]  /*0090*/  MUFU.RCP R2, R3 ;  /* 0x0000000300027308 */ /* 0x000e660000001000 */
[----:B------:R-:W2:Y:S01]  /*00a0*/  S2UR UR5, SR_CTAID.Y ;  /* 0x00000000000579c3 */ /* 0x000ea20000002600 */
[----:B0-----:R-:W-:-:S05]  /*00b0*/  IMAD R4, R4, UR4, R5 ;  /* 0x0000000404047c24 */ /* 0x001fca000f8e0205 */
[----:B------:R-:W-:Y:S01]  /*00c0*/  I2FP.F32.S32 R0, R4 ;  /* 0x0000000400007245 */ /* 0x000fe20000201400 */
[----:B-1----:R-:W-:-:S03]  /*00d0*/  FFMA R5, -R3, R2, 1 ;  /* 0x3f80000003057423 */ /* 0x002fc60000000102 */
[----:B------:R-:W0:Y:S01]  /*00e0*/  FCHK P0, R0, R3 ;  /* 0x0000000300007302 */ /* 0x000e220000000000 */
[----:B------:R-:W-:-:S04]  /*00f0*/  FFMA R7, R2, R5, R2 ;  /* 0x0000000502077223 */ /* 0x000fc80000000002 */
[----:B------:R-:W-:Y:S01]  /*0100*/  FFMA R2, R0, R7, RZ ;  /* 0x0000000700027223 */ /* 0x000fe200000000ff */
[----:B--2---:R-:W-:-:S03]  /*0110*/  IMAD R5, R8, UR5, R9 ;  /* 0x0000000508057c24 */ /* 0x004fc6000f8e0209 */
[----:B------:R-:W-:-:S04]  /*0120*/  FFMA R6, -R3, R2, R0 ;  /* 0x0000000203067223 */ /* 0x000fc80000000100 */
[----:B------:R-:W-:Y:S01]  /*0130*/  FFMA R2, R7, R6, R2 ;  /* 0x0000000607027223 */ /* 0x000fe20000000002 */
[----:B0-----:R-:W-:Y:S06]  /*0140*/  @!P0 BRA `(.L_x_1) ;  /* 0x00000000000c8947 */ /* 0x001fec0003800000 */
[----:B------:R-:W-:-:S07]  /*0150*/  MOV R6, 0x170 ;  /* 0x0000017000067802 */ /* 0x000fce0000000f00 */
[----:B------:R-:W-:Y:S05]  /*0160*/  CALL.REL.NOINC `($__internal_0_$__cuda_sm3x_div_rn_noftz_f32_slowpath) ;  /* 0x0000000000847944 */ /* 0x000fea0003c00000 */
[----:B------:R-:W-:-:S07]  /*0170*/  IMAD.MOV.U32 R2, RZ, RZ, R0 ;  /* 0x000000ffff027224 */ /* 0x000fce00078e0000 */
.L_x_1:
[----:B------:R-:W-:Y:S05]  /*0180*/  BSYNC.RECONVERGENT B0 ;  /* 0x0000000000007941 */ /* 0x000fea0003800200 */
.L_x_0:
[----:B------:R-:W0:Y:S01]  /*0190*/  LDCU UR4, c[0x0][0x394] ;  /* 0x00007280ff0477ac */ /* 0x000e220008000800 */
[----:B------:R-:W-:Y:S01]  /*01a0*/  I2FP.F32.U32 R0, R5 ;  /* 0x0000000500007245 */ /* 0x000fe20000201000 */
[----:B------:R-:W-:Y:S01]  /*01b0*/  BSSY.RECONVERGENT B0, `(.L_x_2) ;  /* 0x000000f000007945 */ /* 0x000fe20003800200 */
[----:B------:R-:W1:Y:S01]  /*01c0*/  LDCU.64 UR6, c[0x0][0x358] ;  /* 0x00006b00ff0677ac */ /* 0x000e620008000a00 */
[----:B0-----:R-:W-:-:S04]  /*01d0*/  I2FP.F32.S32 R7, UR4 ;  /* 0x0000000400077c45 */ /* 0x001fc80008201400 */
[----:B------:R-:W0:Y:S08]  /*01e0*/  MUFU.RCP R6, R7 ;  /* 0x0000000700067308 */ /* 0x000e300000001000 */
[----:B------:R-:W2:Y:S01]  /*01f0*/  FCHK P0, R0, R7 ;  /* 0x0000000700007302 */ /* 0x000ea20000000000 */
[----:B0-----:R-:W-:-:S04]  /*0200*/  FFMA R3, -R7, R6, 1 ;  /* 0x3f80000007037423 */ /* 0x001fc80000000106 */
[----:B------:R-:W-:-:S04]  /*0210*/  FFMA R3, R6, R3, R6 ;  /* 0x0000000306037223 */ /* 0x000fc80000000006 */
[----:B------:R-:W-:-:S04]  /*0220*/  FFMA R6, R0, R3, RZ ;  /* 0x0000000300067223 */ /* 0x000fc800000000ff */
[----:B------:R-:W-:-:S04]  /*0230*/  FFMA R8, -R7, R6, R0 ;  /* 0x0000000607087223 */ /* 0x000fc80000000100 */
[----:B------:R-:W-:Y:S01]  /*0240*/  FFMA R3, R3, R8, R6 ;  /* 0x0000000803037223 */ /* 0x000fe20000000006 */
[----:B-12---:R-:W-:Y:S06]  /*0250*/  @!P0 BRA `(.L_x_3) ;  /* 0x0000000000108947 */ /* 0x006fec0003800000 */
[----:B------:R-:W-:Y:S01]  /*0260*/  IMAD.MOV.U32 R3, RZ, RZ, R7 ;  /* 0x000000ffff037224 */ /* 0x000fe200078e0007 */
[----:B------:R-:W-:-:S07]  /*0270*/  MOV R6, 0x290 ;  /* 0x0000029000067802 */ /* 0x000fce0000000f00 */
[----:B------:R-:W-:Y:S05]  /*0280*/  CALL.REL.NOINC `($__internal_0_$__cuda_sm3x_div_rn_noftz_f32_slowpath) ;  /* 0x00000000003c7944 */ /* 0x000fea0003c00000 */
[----:B------:R-:W-:-:S07]  /*0290*/  IMAD.MOV.U32 R3, RZ, RZ, R0 ;  /* 0x000000ffff037224 */ /* 0x000fce00078e0000 */
.L_x_3:
[----:B------:R-:W-:Y:S05]  /*02a0*/  BSYNC.RECONVERGENT B0 ;  /* 0x0000000000007941 */ /* 0x000fea0003800200 */
.L_x_2:
[----:B------:R-:W0:Y:S01]  /*02b0*/  LDCU UR4, c[0x0][0x388] ;  /* 0x00007100ff0477ac */ /* 0x000e220008000800 */
[----:B------:R-:W-:Y:S01]  /*02c0*/  IMAD.MOV.U32 R0, RZ, RZ, -0x3e000000 ;  /* 0xc2000000ff007424 */ /* 0x000fe200078e00ff */
[----:B------:R-:W-:-:S03]  /*02d0*/  UMOV UR5, URZ ;  /* 0x000000ff00057c82 */ /* 0x000fc60008000000 */
[----:B0-----:R0:W5:Y:S01]  /*02e0*/  TEX.LL RZ, R2, R2, R0, UR4, 2D, 0x1 ;  /* 0x28ff040002027f60 */ /* 0x00116200089e01ff */
[----:B------:R-:W1:Y:S01]  /*02f0*/  LDC.64 R6, c[0x0][0x380] ;  /* 0x0000e000ff067b82 */ /* 0x000e620000000a00 */
[----:B0-----:R-:W0:Y:S02]  /*0300*/  LDCU UR4, c[0x0][0x390] ;  /* 0x00007200ff0477ac */ /* 0x001e240008000800 */
[----:B0-----:R-:W-:-:S04]  /*0310*/  IMAD R9, R5, UR4, R4 ;  /* 0x0000000405097c24 */ /* 0x001fc8000f8e0204 */
[----:B-1----:R-:W-:Y:S01]  /*0320*/  IMAD.WIDE R6, R9, 0x2, R6 ;  /* 0x0000000209067825 */ /* 0x002fe200078e0206 */
[----:B-----5:R-:W0:Y:S02]  /*0330*/  I2F.F64.U16 R4, R2 ;  /* 0x0000000200047312 */ /* 0x020e240000101800 */
[----:B0-----:R-:W-:-:S10]  /*0340*/  DMUL R4, R4, 0.5 ;  /* 0x3fe0000004047828 */ /* 0x001fd40000000000 */
[----:B------:R-:W0:Y:S02]  /*0350*/  F2I.F64.TRUNC R5, R4 ;  /* 0x0000000400057311 */ /* 0x000e24000030d100 */
[----:B0-----:R-:W-:Y:S01]  /*0360*/  STG.E.U16 desc[UR6][R6.64], R5 ;  /* 0x0000000506007986 */ /* 0x001fe2000c101506 */
[----:B------:R-:W-:Y:S05]  /*0370*/  EXIT ;  /* 0x000000000000794d */ /* 0x000fea0003800000 */
        .weak           $__internal_0_$__cuda_sm3x_div_rn_noftz_f32_slowpath
        .type           $__internal_0_$__cuda_sm3x_div_rn_noftz_f32_slowpath,@function
        .size           $__internal_0_$__cuda_sm3x_div_rn_noftz_f32_slowpath,(.L_x_32 - $__internal_0_$__cuda_sm3x_div_rn_noftz_f32_slowpath)
$__internal_0_$__cuda_sm3x_div_rn_noftz_f32_slowpath:
[----:B------:R-:W-:Y:S01]  /*0380*/  SHF.R.U32.HI R8, RZ, 0x17, R3 ;  /* 0x00000017ff087819 */ /* 0x000fe20000011603 */
[----:B------:R-:W-:Y:S01]  /*0390*/  BSSY.RECONVERGENT B1, `(.L_x_4) ;  /* 0x0000062000017945 */ /* 0x000fe20003800200 */
[----:B------:R-:W-:Y:S02]  /*03a0*/  SHF.R.U32.HI R7, RZ, 0x17, R0 ;  /* 0x00000017ff077819 */ /* 0x000fe40000011600 */
[----:B------:R-:W-:Y:S02]  /*03b0*/  LOP3.LUT R12, R8, 0xff, RZ, 0xc0, !PT ;  /* 0x000000ff080c7812 */ /* 0x000fe400078ec0ff */
[----:B------:R-:W-:-:S03]  /*03c0*/  LOP3.LUT R10, R7, 0xff, RZ, 0xc0, !PT ;  /* 0x000000ff070a7812 */ /* 0x000fc600078ec0ff */
[----:B------:R-:W-:Y:S02]  /*03d0*/  VIADD R9, R12, 0xffffffff ;  /* 0xffffffff0c097836 */ /* 0x000fe40000000000 */
[----:B------:R-:W-:-:S03]  /*03e0*/  VIADD R8, R10, 0xffffffff ;  /* 0xffffffff0a087836 */ /* 0x000fc60000000000 */
[----:B------:R-:W-:-:S04]  /*03f0*/  ISETP.GT.U32.AND P0, PT, R9, 0xfd, PT ;  /* 0x000000fd0900780c */ /* 0x000fc80003f04070 */
[----:B------:R-:W-:-:S13]  /*0400*/  ISETP.GT.U32.OR P0, PT, R8, 0xfd, P0 ;  /* 0x000000fd0800780c */ /* 0x000fda0000704470 */
[----:B------:R-:W-:Y:S01]  /*0410*/  @!P0 IMAD.MOV.U32 R7, RZ, RZ, RZ ;  /* 0x000000ffff078224 */ /* 0x000fe200078e00ff */
[----:B------:R-:W-:Y:S06]  /*0420*/  @!P0 BRA `(.L_x_5) ;  /* 0x00000000005c8947 */ /* 0x000fec0003800000 */
[----:B------:R-:W-:Y:S02]  /*0430*/  FSETP.GTU.FTZ.AND P0, PT, |R0|, +INF , PT ;  /* 0x7f8000000000780b */ /* 0x000fe40003f1c200 */
[----:B------:R-:W-:-:S04]  /*0440*/  FSETP.GTU.FTZ.AND P1, PT, |R3|, +INF , PT ;  /* 0x7f8000000300780b */ /* 0x000fc80003f3c200 */
[----:B------:R-:W-:-:S13]  /*0450*/  PLOP3.LUT P0, PT, P0, P1, PT, 0xf8, 0x8f ;  /* 0x00000000008f781c */ /* 0x000fda0000703f70 */
[----:B------:R-:W-:Y:S05]  /*0460*/  @P0 BRA `(.L_x_6) ;  /* 0x00000004004c0947 */ /* 0x000fea0003800000 */
[----:B------:R-:W-:-:S13]  /*0470*/  LOP3.LUT P0, RZ, R3, 0x7fffffff, R0, 0xc8, !PT ;  /* 0x7fffffff03ff7812 */ /* 0x000fda000780c800 */
[----:B------:R-:W-:Y:S05]  /*0480*/  @!P0 BRA `(.L_x_7) ;  /* 0x00000004003c8947 */ /* 0x000fea0003800000 */
[C---:B------:R-:W-:Y:S02]  /*0490*/  FSETP.NEU.FTZ.AND P2, PT, |R0|.reuse, +INF , PT ;  /* 0x7f8000000000780b */ /* 0x040fe40003f5d200 */
[----:B------:R-:W-:Y:S02]  /*04a0*/  FSETP.NEU.FTZ.AND P1, PT, |R3|, +INF , PT ;  /* 0x7f8000000300780b */ /* 0x000fe40003f3d200 */
[----:B------:R-:W-:-:S11]  /*04b0*/  FSETP.NEU.FTZ.AND P0, PT, |R0|, +INF , PT ;  /* 0x7f8000000000780b */ /* 0x000fd60003f1d200 */
[----:B------:R-:W-:Y:S05]  /*04c0*/  @!P1 BRA !P2, `(.L_x_7) ;  /* 0x00000004002c9947 */ /* 0x000fea0005000000 */
[----:B------:R-:W-:-:S04]  /*04d0*/  LOP3.LUT P2, RZ, R0, 0x7fffffff, RZ, 0xc0, !PT ;  /* 0x7fffffff00ff7812 */ /* 0x000fc8000784c0ff */
[----:B------:R-:W-:-:S13]  /*04e0*/  PLOP3.LUT P1, PT, P1, P2, PT, 0x2f, 0xf2 ;  /* 0x0000000000f2781c */ /* 0x000fda0000f24577 */
[----:B------:R-:W-:Y:S05]  /*04f0*/  @P1 BRA `(.L_x_8) ;  /* 0x0000000400181947 */ /* 0x000fea0003800000 */
[----:B------:R-:W-:-:S04]  /*0500*/  LOP3.LUT P1, RZ, R3, 0x7fffffff, RZ, 0xc0, !PT ;  /* 0x7fffffff03ff7812 */ /* 0x000fc8000782c0ff */
[----:B------:R-:W-:-:S13]  /*0510*/  PLOP3.LUT P0, PT, P0, P1, PT, 0x2f, 0xf2 ;  /* 0x0000000000f2781c */ /* 0x000fda0000702577 */
[----:B------:R-:W-:Y:S05]  /*0520*/  @P0 BRA `(.L_x_9) ;  /* 0x0000000400000947 */ /* 0x000fea0003800000 */
[----:B------:R-:W-:Y:S02]  /*0530*/  ISETP.GE.AND P0, PT, R8, RZ, PT ;  /* 0x000000ff0800720c */ /* 0x000fe40003f06270 */
[----:B------:R-:W-:-:S11]  /*0540*/  ISETP.GE.AND P1, PT, R9, RZ, PT ;  /* 0x000000ff0900720c */ /* 0x000fd60003f26270 */
[----:B------:R-:W-:Y:S02]  /*0550*/  @P0 IMAD.MOV.U32 R7, RZ, RZ, RZ ;  /* 0x000000ffff070224 */ /* 0x000fe400078e00ff */
[----:B------:R-:W-:Y:S01]  /*0560*/  @!P0 FFMA R0, R0, 1.84467440737095516160e+19, RZ ;  /* 0x5f80000000008823 */ /* 0x000fe200000000ff */
[----:B------:R-:W-:Y:S02]  /*0570*/  @!P0 IMAD.MOV.U32 R7, RZ, RZ, -0x40 ;  /* 0xffffffc0ff078424 */ /* 0x000fe400078e00ff */
[----:B------:R-:W-:Y:S02]  /*0580*/  @!P1 FFMA R3, R3, 1.84467440737095516160e+19, RZ ;  /* 0x5f80000003039823 */ /* 0x000fe400000000ff */
[----:B------:R-:W-:-:S07]  /*0590*/  @!P1 VIADD R7, R7, 0x40 ;  /* 0x0000004007079836 */ /* 0x000fce0000000000 */
.L_x_5:
[----:B------:R-:W-:Y:S01]  /*05a0*/  LEA R8, R12, 0xc0800000, 0x17 ;  /* 0xc08000000c087811 */ /* 0x000fe200078eb8ff */
[----:B------:R-:W-:Y:S04]  /*05b0*/  BSSY.RECONVERGENT B2, `(.L_x_10) ;  /* 0x0000036000027945 */ /* 0x000fe80003800200 */
[----:B------:R-:W-:Y:S02]  /*05c0*/  IMAD.IADD R8, R3, 0x1, -R8 ;  /* 0x0000000103087824 */ /* 0x000fe400078e0a08 */
[----:B------:R-:W-:Y:S02]  /*05d0*/  VIADD R3, R10, 0xffffff81 ;  /* 0xffffff810a037836 */ /* 0x000fe40000000000 */
[----:B------:R0:W1:Y:S01]  /*05e0*/  MUFU.RCP R9, R8 ;  /* 0x0000000800097308 */ /* 0x0000620000001000 */
[----:B------:R-:W-:Y:S01]  /*05f0*/  FADD.FTZ R11, -R8, -RZ ;  /* 0x800000ff080b7221 */ /* 0x000fe20000010100 */
[C---:B------:R-:W-:Y:S01]  /*0600*/  IMAD R0, R3.reuse, -0x800000, R0 ;  /* 0xff80000003007824 */ /* 0x040fe200078e0200 */
[----:B0-----:R-:W-:-:S05]  /*0610*/  IADD3 R8, PT, PT, R3, 0x7f, -R12 ;  /* 0x0000007f03087810 */ /* 0x001fca0007ffe80c */
[----:B------:R-:W-:Y:S02]  /*0620*/  IMAD.IADD R8, R8, 0x1, R7 ;  /* 0x0000000108087824 */ /* 0x000fe400078e0207 */
[----:B-1----:R-:W-:-:S04]  /*0630*/  FFMA R10, R9, R11, 1 ;  /* 0x3f800000090a7423 */ /* 0x002fc8000000000b */
[----:B------:R-:W-:-:S04]  /*0640*/  FFMA R14, R9, R10, R9 ;  /* 0x0000000a090e7223 */ /* 0x000fc80000000009 */
[----:B------:R-:W-:-:S04]  /*0650*/  FFMA R9, R0, R14, RZ ;  /* 0x0000000e00097223 */ /* 0x000fc800000000ff */
[----:B------:R-:W-:-:S04]  /*0660*/  FFMA R10, R11, R9, R0 ;  /* 0x000000090b0a7223 */ /* 0x000fc80000000000 */
[----:B------:R-:W-:-:S04]  /*0670*/  FFMA R9, R14, R10, R9 ;  /* 0x0000000a0e097223 */ /* 0x000fc80000000009 */
[----:B------:R-:W-:-:S04]  /*0680*/  FFMA R10, R11, R9, R0 ;  /* 0x000000090b0a7223 */ /* 0x000fc80000000000 */
[----:B------:R-:W-:-:S05]  /*0690*/  FFMA R0, R14, R10, R9 ;  /* 0x0000000a0e007223 */ /* 0x000fca0000000009 */
[----:B------:R-:W-:-:S04]  /*06a0*/  SHF.R.U32.HI R3, RZ, 0x17, R0 ;  /* 0x00000017ff037819 */ /* 0x000fc80000011600 */
[----:B------:R-:W-:-:S05]  /*06b0*/  LOP3.LUT R3, R3, 0xff, RZ, 0xc0, !PT ;  /* 0x000000ff03037812 */ /* 0x000fca00078ec0ff */
[----:B------:R-:W-:-:S04]  /*06c0*/  IMAD.IADD R11, R3, 0x1, R8 ;  /* 0x00000001030b7824 */ /* 0x000fc800078e0208 */
[----:B------:R-:W-:-:S05]  /*06d0*/  VIADD R3, R11, 0xffffffff ;  /* 0xffffffff0b037836 */ /* 0x000fca0000000000 */
[----:B------:R-:W-:-:S13]  /*06e0*/  ISETP.GE.U32.AND P0, PT, R3, 0xfe, PT ;  /* 0x000000fe0300780c */ /* 0x000fda0003f06070 */
[----:B------:R-:W-:Y:S05]  /*06f0*/  @!P0 BRA `(.L_x_11) ;  /* 0x0000000000808947 */ /* 0x000fea0003800000 */
[----:B------:R-:W-:-:S13]  /*0700*/  ISETP.GT.AND P0, PT, R11, 0xfe, PT ;  /* 0x000000fe0b00780c */ /* 0x000fda0003f04270 */
[----:B------:R-:W-:Y:S05]  /*0710*/  @P0 BRA `(.L_x_12) ;  /* 0x00000000006c0947 */ /* 0x000fea0003800000 */
[----:B------:R-:W-:-:S13]  /*0720*/  ISETP.GE.AND P0, PT, R11, 0x1, PT ;  /* 0x000000010b00780c */ /* 0x000fda0003f06270 */
[----:B------:R-:W-:Y:S05]  /*0730*/  @P0 BRA `(.L_x_13) ;  /* 0x0000000000740947 */ /* 0x000fea0003800000 */
[----:B------:R-:W-:Y:S02]  /*0740*/  ISETP.GE.AND P0, PT, R11, -0x18, PT ;  /* 0xffffffe80b00780c */ /* 0x000fe40003f06270 */
[----:B------:R-:W-:-:S11]  /*0750*/  LOP3.LUT R0, R0, 0x80000000, RZ, 0xc0, !PT ;  /* 0x8000000000007812 */ /* 0x000fd600078ec0ff */
[----:B------:R-:W-:Y:S05]  /*0760*/  @!P0 BRA `(.L_x_13) ;  /* 0x0000000000688947 */ /* 0x000fea0003800000 */
[CCC-:B------:R-:W-:Y:S01]  /*0770*/  FFMA.RZ R3, R14.reuse, R10.reuse, R9.reuse ;  /* 0x0000000a0e037223 */ /* 0x1c0fe2000000c009 */
[CCC-:B------:R-:W-:Y:S01]  /*0780*/  FFMA.RM R8, R14.reuse, R10.reuse, R9.reuse ;  /* 0x0000000a0e087223 */ /* 0x1c0fe20000004009 */
[C---:B------:R-:W-:Y:S02]  /*0790*/  ISETP.NE.AND P2, PT, R11.reuse, RZ, PT ;  /* 0x000000ff0b00720c */ /* 0x040fe40003f45270 */
[----:B------:R-:W-:Y:S02]  /*07a0*/  ISETP.NE.AND P1, PT, R11, RZ, PT ;  /* 0x000000ff0b00720c */ /* 0x000fe40003f25270 */
[----:B------:R-:W-:Y:S01]  /*07b0*/  LOP3.LUT R7, R3, 0x7fffff, RZ, 0xc0, !PT ;  /* 0x007fffff03077812 */ /* 0x000fe200078ec0ff */
[----:B------:R-:W-:Y:S01]  /*07c0*/  FFMA.RP R3, R14, R10, R9 ;  /* 0x0000000a0e037223 */ /* 0x000fe20000008009 */
[----:B------:R-:W-:Y:S02]  /*07d0*/  VIADD R10, R11, 0x20 ;  /* 0x000000200b0a7836 */ /* 0x000fe40000000000 */
[----:B------:R-:W-:Y:S01]  /*07e0*/  LOP3.LUT R7, R7, 0x800000, RZ, 0xfc, !PT ;  /* 0x0080000007077812 */ /* 0x000fe200078efcff */
[----:B------:R-:W-:Y:S01]  /*07f0*/  IMAD.MOV R9, RZ, RZ, -R11 ;  /* 0x000000ffff097224 */ /* 0x000fe200078e0a0b */
[----:B------:R-:W-:-:S02]  /*0800*/  FSETP.NEU.FTZ.AND P0, PT, R3, R8, PT ;  /* 0x000000080300720b */ /* 0x000fc40003f1d000 */
[----:B------:R-:W-:Y:S02]  /*0810*/  SHF.L.U32 R10, R7, R10, RZ ;  /* 0x0000000a070a7219 */ /* 0x000fe400000006ff */
[----:B------:R-:W-:Y:S02]  /*0820*/  SEL R8, R9, RZ, P2 ;  /* 0x000000ff09087207 */ /* 0x000fe40001000000 */
[----:B------:R-:W-:Y:S02]  /*0830*/  ISETP.NE.AND P1, PT, R10, RZ, P1 ;  /* 0x000000ff0a00720c */ /* 0x000fe40000f25270 */
[----:B------:R-:W-:Y:S02]  /*0840*/  SHF.R.U32.HI R8, RZ, R8, R7 ;  /* 0x00000008ff087219 */ /* 0x000fe40000011607 */
[----:B------:R-:W-:Y:S02]  /*0850*/  PLOP3.LUT P0, PT, P0, P1, PT, 0xf8, 0x8f ;  /* 0x00000000008f781c */ /* 0x000fe40000703f70 */
[----:B------:R-:W-:-:S02]  /*0860*/  SHF.R.U32.HI R10, RZ, 0x1, R8 ;  /* 0x00000001ff0a7819 */ /* 0x000fc40000011608 */
[----:B------:R-:W-:-:S04]  /*0870*/  SEL R3, RZ, 0x1, !P0 ;  /* 0x00000001ff037807 */ /* 0x000fc80004000000 */
[----:B------:R-:W-:-:S04]  /*0880*/  LOP3.LUT R3, R3, 0x1, R10, 0xf8, !PT ;  /* 0x0000000103037812 */ /* 0x000fc800078ef80a */
[----:B------:R-:W-:-:S05]  /*0890*/  LOP3.LUT R3, R3, R8, RZ, 0xc0, !PT ;  /* 0x0000000803037212 */ /* 0x000fca00078ec0ff */
[----:B------:R-:W-:-:S05]  /*08a0*/  IMAD.IADD R3, R10, 0x1, R3 ;  /* 0x000000010a037824 */ /* 0x000fca00078e0203 */
[----:B------:R-:W-:Y:S01]  /*08b0*/  LOP3.LUT R0, R3, R0, RZ, 0xfc, !PT ;  /* 0x0000000003007212 */ /* 0x000fe200078efcff */
[----:B------:R-:W-:Y:S06]  /*08c0*/  BRA `(.L_x_13) ;  /* 0x0000000000107947 */ /* 0x000fec0003800000 */
.L_x_12:
[----:B------:R-:W-:-:S04]  /*08d0*/  LOP3.LUT R0, R0, 0x80000000, RZ, 0xc0, !PT ;  /* 0x8000000000007812 */ /* 0x000fc800078ec0ff */
[----:B------:R-:W-:Y:S01]  /*08e0*/  LOP3.LUT R0, R0, 0x7f800000, RZ, 0xfc, !PT ;  /* 0x7f80000000007812 */ /* 0x000fe200078efcff */
[----:B------:R-:W-:Y:S06]  /*08f0*/  BRA `(.L_x_13) ;  /* 0x0000000000047947 */ /* 0x000fec0003800000 */
.L_x_11:
[----:B------:R-:W-:-:S07]  /*0900*/  IMAD R0, R8, 0x800000, R0 ;  /* 0x0080000008007824 */ /* 0x000fce00078e0200 */
.L_x_13:
[----:B------:R-:W-:Y:S05]  /*0910*/  BSYNC.RECONVERGENT B2 ;  /* 0x0000000000027941 */ /* 0x000fea0003800200 */
.L_x_10:
[----:B------:R-:W-:Y:S05]  /*0920*/  BRA `(.L_x_14) ;  /* 0x0000000000207947 */ /* 0x000fea0003800000 */
.L_x_9:
[----:B------:R-:W-:-:S04]  /*0930*/  LOP3.LUT R0, R3, 0x80000000, R0, 0x48, !PT ;  /* 0x8000000003007812 */ /* 0x000fc800078e4800 */
[----:B------:R-:W-:Y:S01]  /*0940*/  LOP3.LUT R0, R0, 0x7f800000, RZ, 0xfc, !PT ;  /* 0x7f80000000007812 */ /* 0x000fe200078efcff */
[----:B------:R-:W-:Y:S06]  /*0950*/  BRA `(.L_x_14) ;  /* 0x0000000000147947 */ /* 0x000fec0003800000 */
.L_x_8:
[----:B------:R-:W-:Y:S01]  /*0960*/  LOP3.LUT R0, R3, 0x80000000, R0, 0x48, !PT ;  /* 0x8000000003007812 */ /* 0x000fe200078e4800 */
[----:B------:R-:W-:Y:S06]  /*0970*/  BRA `(.L_x_14) ;  /* 0x00000000000c7947 */ /* 0x000fec0003800000 */
.L_x_7:
[----:B------:R-:W0:Y:S01]  /*0980*/  MUFU.RSQ R0, -QNAN ;  /* 0xffc0000000007908 */ /* 0x000e220000001400 */
[----:B------:R-:W-:Y:S05]  /*0990*/  BRA `(.L_x_14) ;  /* 0x0000000000047947 */ /* 0x000fea0003800000 */
.L_x_6:
[----:B------:R-:W-:-:S07]  /*09a0*/  FADD.FTZ R0, R0, R3 ;  /* 0x0000000300007221 */ /* 0x000fce0000010000 */
.L_x_14:
[----:B------:R-:W-:Y:S05]  /*09b0*/  BSYNC.RECONVERGENT B1 ;  /* 0x0000000000017941 */ /* 0x000fea0003800200 */
.L_x_4:
[----:B------:R-:W-:-:S04]  /*09c0*/  IMAD.MOV.U32 R7, RZ, RZ, 0x0 ;  /* 0x00000000ff077424 */ /* 0x000fc800078e00ff */
[----:B0-----:R-:W-:Y:S05]  /*09d0*/  RET.REL.NODEC R6 `(_Z10diagKernelPtyii) ;  /* 0xfffffff406887950 */ /* 0x001fea0003c3ffff */
.L_x_15:
[----:B------:R-:W-:-:S00]  /*09e0*/  BRA `(.L_x_15) ;  /* 0xfffffffc00fc7947 */ /* 0x000fc0000383ffff */
[----:B------:R-:W-:-:S00]  /*09f0*/  NOP ;  /* 0x0000000000007918 */ /* 0x000fc00000000000 */
        /* <DEDUP_REMOVED lines=8> */
.L_x_32:


//--------------------- .text._Z10diagKernelPsyii --------------------------
	.section	.text._Z10diagKernelPsyii,"ax",@progbits
	.align	128
        .global         _Z10diagKernelPsyii
        .type           _Z10diagKernelPsyii,@function
        .size           _Z10diagKernelPsyii,(.L_x_33 - _Z10diagKernelPsyii)
        .other          _Z10diagKernelPsyii,@"STO_CUDA_ENTRY STV_DEFAULT"
_Z10diagKernelPsyii:
.text._Z10diagKernelPsyii:
        /* <DEDUP_REMOVED lines=22> */
[----:B------:R-:W-:Y:S05]  /*0160*/  CALL.REL.NOINC `($__internal_1_$__cuda_sm3x_div_rn_noftz_f32_slowpath) ;  /* 0x0000000000847944 */ /* 0x000fea0003c00000 */
[----:B------:R-:W-:-:S07]  /*0170*/  IMAD.MOV.U32 R2, RZ, RZ, R0 ;  /* 0x000000ffff027224 */ /* 0x000fce00078e0000 */
.L_x_17:
[----:B------:R-:W-:Y:S05]  /*0180*/  BSYNC.RECONVERGENT B0 ;  /* 0x0000000000007941 */ /* 0x000fea0003800200 */
.L_x_16:
        /* <DEDUP_REMOVED lines=15> */
[----:B------:R-:W-:Y:S05]  /*0280*/  CALL.REL.NOINC `($__internal_1_$__cuda_sm3x_div_rn_noftz_f32_slowpath) ;  /* 0x00000000003c7944 */ /* 0x000fea0003c00000 */
[----:B------:R-:W-:-:S07]  /*0290*/  IMAD.MOV.U32 R3, RZ, RZ, R0 ;  /* 0x000000ffff037224 */ /* 0x000fce00078e0000 */
.L_x_19:
[----:B------:R-:W-:Y:S05]  /*02a0*/  BSYNC.RECONVERGENT B0 ;  /* 0x0000000000007941 */ /* 0x000fea0003800200 */
.L_x_18:
        /* <DEDUP_REMOVED lines=8> */
[----:B-----5:R-:W0:Y:S02]  /*0330*/  I2F.F64.S16 R4, R2 ;  /* 0x0000000200047312 */ /* 0x020e240000101c00 */
[----:B0-----:R-:W-:-:S10]  /*0340*/  DMUL R4, R4, 0.5 ;  /* 0x3fe0000004047828 */ /* 0x001fd40000000000 */
[----:B------:R-:W0:Y:S02]  /*0350*/  F2I.F64.TRUNC R5, R4 ;  /* 0x0000000400057311 */ /* 0x000e24000030d100 */
[----:B0-----:R-:W-:Y:S01]  /*0360*/  STG.E.U16 desc[UR6][R6.64], R5 ;  /* 0x0000000506007986 */ /* 0x001fe2000c101506 */
[----:B------:R-:W-:Y:S05]  /*0370*/  EXIT ;  /* 0x000000000000794d */ /* 0x000fea0003800000 */
        .weak           $__internal_1_$__cuda_sm3x_div_rn_noftz_f32_slowpath
        .type           $__internal_1_$__cuda_sm3x_div_rn_noftz_f32_slowpath,@function
        .size           $__internal_1_$__cuda_sm3x_div_rn_noftz_f32_slowpath,(.L_x_33 - $__internal_1_$__cuda_sm3x_div_rn_noftz_f32_slowpath)
$__internal_1_$__cuda_sm3x_div_rn_noftz_f32_slowpath:
        /* <DEDUP_REMOVED lines=34> */
.L_x_21:
        /* <DEDUP_REMOVED lines=51> */
.L_x_28:
[----:B------:R-:W-:-:S04]  /*08d0*/  LOP3.LUT R0, R0, 0x80000000, RZ, 0xc0, !PT ;  /* 0x8000000000007812 */ /* 0x000fc800078ec0ff */
[----:B------:R-:W-:Y:S01]  /*08e0*/  LOP3.LUT R0, R0, 0x7f800000, RZ, 0xfc, !PT ;  /* 0x7f80000000007812 */ /* 0x000fe200078efcff */
[----:B------:R-:W-:Y:S06]  /*08f0*/  BRA `(.L_x_29) ;  /* 0x0000000000047947 */ /* 0x000fec0003800000 */
.L_x_27:
[----:B------:R-:W-:-:S07]  /*0900*/  IMAD R0, R8, 0x800000, R0 ;  /* 0x0080000008007824 */ /* 0x000fce00078e0200 */
.L_x_29:
[----:B------:R-:W-:Y:S05]  /*0910*/  BSYNC.RECONVERGENT B2 ;  /* 0x0000000000027941 */ /* 0x000fea0003800200 */
.L_x_26:
[----:B------:R-:W-:Y:S05]  /*0920*/  BRA `(.L_x_30) ;  /* 0x0000000000207947 */ /* 0x000fea0003800000 */
.L_x_25:
[----:B------:R-:W-:-:S04]  /*0930*/  LOP3.LUT R0, R3, 0x80000000, R0, 0x48, !PT ;  /* 0x8000000003007812 */ /* 0x000fc800078e4800 */
[----:B------:R-:W-:Y:S01]  /*0940*/  LOP3.LUT R0, R0, 0x7f800000, RZ, 0xfc, !PT ;  /* 0x7f80000000007812 */ /* 0x000fe200078efcff */
[----:B------:R-:W-:Y:S06]  /*0950*/  BRA `(.L_x_30) ;  /* 0x0000000000147947 */ /* 0x000fec0003800000 */
.L_x_24:
[----:B------:R-:W-:Y:S01]  /*0960*/  LOP3.LUT R0, R3, 0x80000000, R0, 0x48, !PT ;  /* 0x8000000003007812 */ /* 0x000fe200078e4800 */
[----:B------:R-:W-:Y:S06]  /*0970*/  BRA `(.L_x_30) ;  /* 0x00000000000c7947 */ /* 0x000fec0003800000 */
.L_x_23:
[----:B------:R-:W0:Y:S01]  /*0980*/  MUFU.RSQ R0, -QNAN ;  /* 0xffc0000000007908 */ /* 0x000e220000001400 */
[----:B------:R-:W-:Y:S05]  /*0990*/  BRA `(.L_x_30) ;  /* 0x0000000000047947 */ /* 0x000fea0003800000 */
.L_x_22:
[----:B------:R-:W-:-:S07]  /*09a0*/  FADD.FTZ R0, R0, R3 ;  /* 0x0000000300007221 */ /* 0x000fce0000010000 */
.L_x_30:
[----:B------:R-:W-:Y:S05]  /*09b0*/  BSYNC.RECONVERGENT B1 ;  /* 0x0000000000017941 */ /* 0x000fea0003800200 */
.L_x_20:
[----:B------:R-:W-:-:S04]  /*09c0*/  IMAD.MOV.U32 R7, RZ, RZ, 0x0 ;  /* 0x00000000ff077424 */ /* 0x000fc800078e00ff */
[----:B0-----:R-:W-:Y:S05]  /*09d0*/  RET.REL.NODEC R6 `(_Z10diagKernelPsyii) ;  /* 0xfffffff406887950 */ /* 0x001fea0003c3ffff */
.L_x_31:
        /* <DEDUP_REMOVED lines=10> */
.L_x_33:


//--------------------- .nv.shared.reserved.0     --------------------------
	.section	.nv.shared.reserved.0,"aw",@nobits
	.weak		__nv_reservedSMEM_offset_0_alias
	.size		__nv_reservedSMEM_offset_0_alias, 0, 64
	.other		__nv_reservedSMEM_offset_0_alias,@"STO_CUDA_RESERVED_SHARED STV_DEFAULT"
__nv_reservedSMEM_offset_0_alias:
	.zero		0
	.zero		64


//--------------------- .nv.constant0._Z10diagKernelPtyii --------------------------
	.section	.nv.constant0._Z10diagKernelPtyii,"a",@progbits
	.sectionflags	@""
	.align	4
.nv.constant0._Z10diagKernelPtyii:
	.zero		920


//--------------------- .nv.constant0._Z10diagKernelPsyii --------------------------
	.section	.nv.constant0._Z10diagKernelPsyii,"a",@progbits
	.sectionflags	@""
	.align	4
.nv.constant0._Z10diagKernelPsyii:
	.zero		920


//--------------------- SYMBOLS --------------------------

	.type		.nv.reservedSmem.offset0,@object
	.size		.nv.reservedSmem.offset0,0x4
